//
// Generated by NVIDIA NVVM Compiler
//
// Compiler Build ID: CL-36424714
// Cuda compilation tools, release 13.0, V13.0.88
// Based on NVVM 20.0.0
//

.version 9.0
.target sm_100
.address_size 64

	// .globl	_Z20matmul_square_kernelPfS_S_i

.visible .entry _Z20matmul_square_kernelPfS_S_i(
	.param .u64 .ptr .align 1 _Z20matmul_square_kernelPfS_S_i_param_0,
	.param .u64 .ptr .align 1 _Z20matmul_square_kernelPfS_S_i_param_1,
	.param .u64 .ptr .align 1 _Z20matmul_square_kernelPfS_S_i_param_2,
	.param .u32 _Z20matmul_square_kernelPfS_S_i_param_3
)
{
	.reg .pred 	%p<10>;
	.reg .b32 	%r<40>;
	.reg .b32 	%f<67>;
	.reg .b64 	%rd<67>;

	ld.param.u64 	%rd14, [_Z20matmul_square_kernelPfS_S_i_param_0];
	ld.param.u64 	%rd15, [_Z20matmul_square_kernelPfS_S_i_param_1];
	ld.param.u32 	%r18, [_Z20matmul_square_kernelPfS_S_i_param_3];
	cvta.to.global.u64 	%rd1, %rd15;
	cvta.to.global.u64 	%rd2, %rd14;
	mov.u32 	%r19, %ctaid.y;
	mov.u32 	%r20, %ntid.y;
	mov.u32 	%r21, %tid.y;
	mad.lo.s32 	%r1, %r19, %r20, %r21;
	mov.u32 	%r22, %ctaid.x;
	mov.u32 	%r23, %ntid.x;
	mov.u32 	%r24, %tid.x;
	mad.lo.s32 	%r2, %r22, %r23, %r24;
	max.s32 	%r25, %r1, %r2;
	setp.ge.s32 	%p1, %r25, %r18;
	@%p1 bra 	$L__BB0_13;
	mul.lo.s32 	%r3, %r18, %r1;
	and.b32  	%r4, %r18, 7;
	setp.lt.u32 	%p2, %r18, 8;
	mov.f32 	%f66, 0f00000000;
	mov.b32 	%r38, 0;
	@%p2 bra 	$L__BB0_4;
	and.b32  	%r38, %r18, 2147483640;
	neg.s32 	%r36, %r38;
	mul.wide.s32 	%rd16, %r18, 4;
	add.s64 	%rd3, %rd1, %rd16;
	shl.b32 	%r7, %r18, 3;
	mul.wide.s32 	%rd17, %r18, 8;
	add.s64 	%rd4, %rd1, %rd17;
	mul.wide.s32 	%rd18, %r18, 12;
	add.s64 	%rd5, %rd1, %rd18;
	mul.wide.s32 	%rd19, %r18, 16;
	add.s64 	%rd6, %rd1, %rd19;
	mul.wide.s32 	%rd20, %r18, 20;
	add.s64 	%rd7, %rd1, %rd20;
	mul.wide.s32 	%rd21, %r18, 24;
	add.s64 	%rd8, %rd1, %rd21;
	mul.wide.s32 	%rd22, %r18, 28;
	add.s64 	%rd9, %rd1, %rd22;
	mul.wide.u32 	%rd23, %r3, 4;
	add.s64 	%rd24, %rd23, %rd2;
	add.s64 	%rd66, %rd24, 16;
	mov.f32 	%f66, 0f00000000;
	mov.u32 	%r35, %r2;
$L__BB0_3:
	.pragma "nounroll";
	mul.wide.s32 	%rd25, %r35, 4;
	add.s64 	%rd26, %rd3, %rd25;
	add.s64 	%rd27, %rd4, %rd25;
	add.s64 	%rd28, %rd5, %rd25;
	add.s64 	%rd29, %rd6, %rd25;
	add.s64 	%rd30, %rd7, %rd25;
	add.s64 	%rd31, %rd8, %rd25;
	add.s64 	%rd32, %rd9, %rd25;
	add.s64 	%rd33, %rd1, %rd25;
	ld.global.f32 	%f16, [%rd66+-16];
	ld.global.f32 	%f17, [%rd33];
	fma.rn.f32 	%f18, %f16, %f17, %f66;
	ld.global.f32 	%f19, [%rd66+-12];
	ld.global.f32 	%f20, [%rd26];
	fma.rn.f32 	%f21, %f19, %f20, %f18;
	ld.global.f32 	%f22, [%rd66+-8];
	ld.global.f32 	%f23, [%rd27];
	fma.rn.f32 	%f24, %f22, %f23, %f21;
	ld.global.f32 	%f25, [%rd66+-4];
	ld.global.f32 	%f26, [%rd28];
	fma.rn.f32 	%f27, %f25, %f26, %f24;
	ld.global.f32 	%f28, [%rd66];
	ld.global.f32 	%f29, [%rd29];
	fma.rn.f32 	%f30, %f28, %f29, %f27;
	ld.global.f32 	%f31, [%rd66+4];
	ld.global.f32 	%f32, [%rd30];
	fma.rn.f32 	%f33, %f31, %f32, %f30;
	ld.global.f32 	%f34, [%rd66+8];
	ld.global.f32 	%f35, [%rd31];
	fma.rn.f32 	%f36, %f34, %f35, %f33;
	ld.global.f32 	%f37, [%rd66+12];
	ld.global.f32 	%f38, [%rd32];
	fma.rn.f32 	%f66, %f37, %f38, %f36;
	add.s32 	%r36, %r36, 8;
	add.s32 	%r35, %r35, %r7;
	add.s64 	%rd66, %rd66, 32;
	setp.ne.s32 	%p3, %r36, 0;
	@%p3 bra 	$L__BB0_3;
$L__BB0_4:
	setp.eq.s32 	%p4, %r4, 0;
	@%p4 bra 	$L__BB0_12;
	and.b32  	%r13, %r18, 3;
	setp.lt.u32 	%p5, %r4, 4;
	@%p5 bra 	$L__BB0_7;
	add.s32 	%r27, %r38, %r3;
	mul.wide.u32 	%rd34, %r27, 4;
	add.s64 	%rd35, %rd2, %rd34;
	ld.global.f32 	%f40, [%rd35];
	mad.lo.s32 	%r28, %r38, %r18, %r2;
	mul.wide.s32 	%rd36, %r28, 4;
	add.s64 	%rd37, %rd1, %rd36;
	ld.global.f32 	%f41, [%rd37];
	fma.rn.f32 	%f42, %f40, %f41, %f66;
	cvt.u64.u32 	%rd38, %r3;
	cvt.u64.u32 	%rd39, %r38;
	add.s64 	%rd40, %rd39, %rd38;
	shl.b64 	%rd41, %rd40, 2;
	add.s64 	%rd42, %rd2, %rd41;
	ld.global.f32 	%f43, [%rd42+4];
	mul.wide.s32 	%rd43, %r18, 4;
	add.s64 	%rd44, %rd37, %rd43;
	ld.global.f32 	%f44, [%rd44];
	fma.rn.f32 	%f45, %f43, %f44, %f42;
	ld.global.f32 	%f46, [%rd42+8];
	add.s64 	%rd45, %rd44, %rd43;
	ld.global.f32 	%f47, [%rd45];
	fma.rn.f32 	%f48, %f46, %f47, %f45;
	ld.global.f32 	%f49, [%rd42+12];
	add.s64 	%rd46, %rd45, %rd43;
	ld.global.f32 	%f50, [%rd46];
	fma.rn.f32 	%f66, %f49, %f50, %f48;
	add.s32 	%r38, %r38, 4;
$L__BB0_7:
	setp.eq.s32 	%p6, %r13, 0;
	@%p6 bra 	$L__BB0_12;
	setp.eq.s32 	%p7, %r13, 1;
	@%p7 bra 	$L__BB0_10;
	add.s32 	%r29, %r38, %r3;
	mul.wide.u32 	%rd47, %r29, 4;
	add.s64 	%rd48, %rd2, %rd47;
	ld.global.f32 	%f52, [%rd48];
	mad.lo.s32 	%r30, %r38, %r18, %r2;
	mul.wide.s32 	%rd49, %r30, 4;
	add.s64 	%rd50, %rd1, %rd49;
	ld.global.f32 	%f53, [%rd50];
	fma.rn.f32 	%f54, %f52, %f53, %f66;
	cvt.u64.u32 	%rd51, %r3;
	cvt.u64.u32 	%rd52, %r38;
	add.s64 	%rd53, %rd52, %rd51;
	shl.b64 	%rd54, %rd53, 2;
	add.s64 	%rd55, %rd2, %rd54;
	ld.global.f32 	%f55, [%rd55+4];
	mul.wide.s32 	%rd56, %r18, 4;
	add.s64 	%rd57, %rd50, %rd56;
	ld.global.f32 	%f56, [%rd57];
	fma.rn.f32 	%f66, %f55, %f56, %f54;
	add.s32 	%r38, %r38, 2;
$L__BB0_10:
	and.b32  	%r31, %r18, 1;
	setp.eq.b32 	%p8, %r31, 1;
	not.pred 	%p9, %p8;
	@%p9 bra 	$L__BB0_12;
	add.s32 	%r32, %r38, %r3;
	mul.wide.u32 	%rd58, %r32, 4;
	add.s64 	%rd59, %rd2, %rd58;
	ld.global.f32 	%f57, [%rd59];
	mad.lo.s32 	%r33, %r38, %r18, %r2;
	mul.wide.s32 	%rd60, %r33, 4;
	add.s64 	%rd61, %rd1, %rd60;
	ld.global.f32 	%f58, [%rd61];
	fma.rn.f32 	%f66, %f57, %f58, %f66;
$L__BB0_12:
	ld.param.u64 	%rd65, [_Z20matmul_square_kernelPfS_S_i_param_2];
	add.s32 	%r34, %r3, %r2;
	cvta.to.global.u64 	%rd62, %rd65;
	mul.wide.s32 	%rd63, %r34, 4;
	add.s64 	%rd64, %rd62, %rd63;
	st.global.f32 	[%rd64], %f66;
$L__BB0_13:
	ret;

}


// ===== COMPILED SASS (sm_100) =====

	.target	sm_100

	.elftype	@"ET_EXEC"


//--------------------- .note.nv.tkinfo           --------------------------
	.section	.note.nv.tkinfo,"",@"SHT_NOTE"
	.sectionflags	@"SHF_NOTE_NV_TKINFO"
	.tkinfo
        /*0018*/ 	.word	0x00000002
        /*0030*/ 	.string	""
        /*0030*/ 	.string	"ptxas"
        /*0030*/ 	.string	"Cuda compilation tools, release 13.0, V13.0.88"
        /*0030*/ 	.string	"Build cuda_13.0.r13.0/compiler.36424714_0"
        /*0030*/ 	.string	"-arch sm_100 -m 64 "



//--------------------- .note.nv.cuinfo           --------------------------
	.section	.note.nv.cuinfo,"",@"SHT_NOTE"
	.sectionflags	@"SHF_NOTE_NV_CUINFO"
        /*0018*/ 	.short	0x0002
        /*001a*/ 	.short	0x0064
        /*001c*/ 	.short	0x0082
	.zero		2


//--------------------- .nv.info                  --------------------------
	.section	.nv.info,"",@"SHT_CUDA_INFO"
	.align	4


	//----- nvinfo : EIATTR_REGCOUNT
	.align		4
        /*0000*/ 	.byte	0x04, 0x2f
        /*0002*/ 	.short	(.L_1 - .L_0)
	.align		4
.L_0:
        /*0004*/ 	.word	index@(_Z20matmul_square_kernelPfS_S_i)
        /*0008*/ 	.word	0x0000001e


	//----- nvinfo : EIATTR_FRAME_SIZE
	.align		4
.L_1:
        /*000c*/ 	.byte	0x04, 0x11
        /*000e*/ 	.short	(.L_3 - .L_2)
	.align		4
.L_2:
        /*0010*/ 	.word	index@(_Z20matmul_square_kernelPfS_S_i)
        /*0014*/ 	.word	0x00000000


	//----- nvinfo : EIATTR_MIN_STACK_SIZE
	.align		4
.L_3:
        /*0018*/ 	.byte	0x04, 0x12
        /*001a*/ 	.short	(.L_5 - .L_4)
	.align		4
.L_4:
        /*001c*/ 	.word	index@(_Z20matmul_square_kernelPfS_S_i)
        /*0020*/ 	.word	0x00000000
.L_5:


//--------------------- .nv.compat                --------------------------
	.section	.nv.compat,"",@"SHT_CUDA_COMPAT_INFO"
	.align	4
        /*0000*/ 	.byte	0x02, 0x09, 0x00, 0x00, 0x02, 0x02, 0x01, 0x00, 0x02, 0x05, 0x05, 0x00, 0x03, 0x07, 0x01, 0x01
        /*0010*/ 	.byte	0x02, 0x03, 0x00, 0x00, 0x02, 0x06, 0x01, 0x00, 0x04, 0x0b, 0x08, 0x00, 0x09, 0x00, 0x00, 0x00
        /*0020*/ 	.byte	0x00, 0x00, 0x00, 0x00


//--------------------- .nv.info._Z20matmul_square_kernelPfS_S_i --------------------------
	.section	.nv.info._Z20matmul_square_kernelPfS_S_i,"",@"SHT_CUDA_INFO"
	.sectionflags	@""
	.align	4


	//----- nvinfo : EIATTR_CUDA_API_VERSION
	.align		4
        /*0000*/ 	.byte	0x04, 0x37
        /*0002*/ 	.short	(.L_7 - .L_6)
.L_6:
        /*0004*/ 	.word	0x00000082


	//----- nvinfo : EIATTR_KPARAM_INFO
	.align		4
.L_7:
        /*0008*/ 	.byte	0x04, 0x17
        /*000a*/ 	.short	(.L_9 - .L_8)
.L_8:
        /*000c*/ 	.word	0x00000000
        /*0010*/ 	.short	0x0003
        /*0012*/ 	.short	0x0018
        /*0014*/ 	.byte	0x00, 0xf0, 0x11, 0x00


	//----- nvinfo : EIATTR_KPARAM_INFO
	.align		4
.L_9:
        /*0018*/ 	.byte	0x04, 0x17
        /*001a*/ 	.short	(.L_11 - .L_10)
.L_10:
        /*001c*/ 	.word	0x00000000
        /*0020*/ 	.short	0x0002
        /*0022*/ 	.short	0x0010
        /*0024*/ 	.byte	0x00, 0xf5, 0x21, 0x00


	//----- nvinfo : EIATTR_KPARAM_INFO
	.align		4
.L_11:
        /*0028*/ 	.byte	0x04, 0x17
        /*002a*/ 	.short	(.L_13 - .L_12)
.L_12:
        /*002c*/ 	.word	0x00000000
        /*0030*/ 	.short	0x0001
        /*0032*/ 	.short	0x0008
        /*0034*/ 	.byte	0x00, 0xf5, 0x21, 0x00


	//----- nvinfo : EIATTR_KPARAM_INFO
	.align		4
.L_13:
        /*0038*/ 	.byte	0x04, 0x17
        /*003a*/ 	.short	(.L_15 - .L_14)
.L_14:
        /*003c*/ 	.word	0x00000000
        /*0040*/ 	.short	0x0000
        /*0042*/ 	.short	0x0000
        /*0044*/ 	.byte	0x00, 0xf5, 0x21, 0x00


	//----- nvinfo : EIATTR_SPARSE_MMA_MASK
	.align		4
.L_15:
        /*0048*/ 	.byte	0x03, 0x50
        /*004a*/ 	.short	0x0000


	//----- nvinfo : EIATTR_MAXREG_COUNT
	.align		4
        /*004c*/ 	.byte	0x03, 0x1b
        /*004e*/ 	.short	0x00ff


	//----- nvinfo : EIATTR_MERCURY_ISA_VERSION
	.align		4
        /*0050*/ 	.byte	0x03, 0x5f
        /*0052*/ 	.short	0x0101


	//----- nvinfo : EIATTR_VRC_CTA_INIT_COUNT
	.align		4
        /*0054*/ 	.byte	0x02, 0x4a
	.zero		1
	.zero		1


	//----- nvinfo : EIATTR_EXIT_INSTR_OFFSETS
	.align		4
        /*0058*/ 	.byte	0x04, 0x1c
        /*005a*/ 	.short	(.L_17 - .L_16)


	//   ....[0]....
.L_16:
        /*005c*/ 	.word	0x000000c0


	//   ....[1]....
        /*0060*/ 	.word	0x00000a90


	//----- nvinfo : EIATTR_CBANK_PARAM_SIZE
	.align		4
.L_17:
        /*0064*/ 	.byte	0x03, 0x19
        /*0066*/ 	.short	0x001c


	//----- nvinfo : EIATTR_PARAM_CBANK
	.align		4
        /*0068*/ 	.byte	0x04, 0x0a
        /*006a*/ 	.short	(.L_19 - .L_18)
	.align		4
.L_18:
        /*006c*/ 	.word	index@(.nv.constant0._Z20matmul_square_kernelPfS_S_i)
        /*0070*/ 	.short	0x0380
        /*0072*/ 	.short	0x001c


	//----- nvinfo : EIATTR_SW_WAR
	.align		4
.L_19:
        /*0074*/ 	.byte	0x04, 0x36
        /*0076*/ 	.short	(.L_21 - .L_20)
.L_20:
        /*0078*/ 	.word	0x00000008
.L_21:


//--------------------- .nv.callgraph             --------------------------
	.section	.nv.callgraph,"",@"SHT_CUDA_CALLGRAPH"
	.align	4
	.sectionentsize	8
	.align		4
        /*0000*/ 	.word	0x00000000
	.align		4
        /*0004*/ 	.word	0xffffffff
	.align		4
        /*0008*/ 	.word	0x00000000
	.align		4
        /*000c*/ 	.word	0xfffffffe
	.align		4
        /*0010*/ 	.word	0x00000000
	.align		4
        /*0014*/ 	.word	0xfffffffd
	.align		4
        /*0018*/ 	.word	0x00000000
	.align		4
        /*001c*/ 	.word	0xfffffffc


//--------------------- .text._Z20matmul_square_kernelPfS_S_i --------------------------
	.section	.text._Z20matmul_square_kernelPfS_S_i,"ax",@progbits
	.align	128
        .global         _Z20matmul_square_kernelPfS_S_i
        .type           _Z20matmul_square_kernelPfS_S_i,@function
        .size           _Z20matmul_square_kernelPfS_S_i,(.L_x_5 - _Z20matmul_square_kernelPfS_S_i)
        .other          _Z20matmul_square_kernelPfS_S_i,@"STO_CUDA_ENTRY STV_DEFAULT"
_Z20matmul_square_kernelPfS_S_i:
.text._Z20matmul_square_kernelPfS_S_i:
[----:B------:R-:W-:Y:S01]  /*0000*/  LDC R1, c[0x0][0x37c] ;  /* 0x0000df00ff017b82 */ /* 0x000fe20000000800 */
[----:B------:R-:W0:Y:S07]  /*0010*/  S2R R0, SR_TID.Y ;  /* 0x0000000000007919 */ /* 0x000e2e0000002200 */
[----:B------:R-:W0:Y:S01]  /*0020*/  S2UR UR4, SR_CTAID.Y ;  /* 0x00000000000479c3 */ /* 0x000e220000002600 */
[----:B------:R-:W1:Y:S01]  /*0030*/  LDCU UR20, c[0x0][0x398] ;  /* 0x00007300ff1477ac */ /* 0x000e620008000800 */
[----:B------:R-:W2:Y:S06]  /*0040*/  S2R R3, SR_TID.X ;  /* 0x0000000000037919 */ /* 0x000eac0000002100 */
[----:B------:R-:W0:Y:S08]  /*0050*/  LDC R13, c[0x0][0x364] ;  /* 0x0000d900ff0d7b82 */ /* 0x000e300000000800 */
[----:B------:R-:W2:Y:S08]  /*0060*/  S2UR UR5, SR_CTAID.X ;  /* 0x00000000000579c3 */ /* 0x000eb00000002500 */
[----:B------:R-:W2:Y:S01]  /*0070*/  LDC R2, c[0x0][0x360] ;  /* 0x0000d800ff027b82 */ /* 0x000ea20000000800 */
[----:B0-----:R-:W-:-:S02]  /*0080*/  IMAD R13, R13, UR4, R0 ;  /* 0x000000040d0d7c24 */ /* 0x001fc4000f8e0200 */
[----:B--2---:R-:W-:-:S05]  /*0090*/  IMAD R0, R2, UR5, R3 ;  /* 0x0000000502007c24 */ /* 0x004fca000f8e0203 */
[----:B------:R-:W-:-:S04]  /*00a0*/  VIMNMX R2, PT, PT, R13, R0, !PT ;  /* 0x000000000d027248 */ /* 0x000fc80007fe0100 */
[----:B-1----:R-:W-:-:S13]  /*00b0*/  ISETP.GE.AND P0, PT, R2, UR20, PT ;  /* 0x0000001402007c0c */ /* 0x002fda000bf06270 */
[----:B------:R-:W-:Y:S05]  /*00c0*/  @P0 EXIT ;  /* 0x000000000000094d */ /* 0x000fea0003800000 */
[----:B------:R-:W-:Y:S01]  /*00d0*/  UISETP.GE.U32.AND UP0, UPT, UR20, 0x8, UPT ;  /* 0x000000081400788c */ /* 0x000fe2000bf06070 */
[----:B------:R-:W-:Y:S02]  /*00e0*/  HFMA2 R12, -RZ, RZ, 0, 0 ;  /* 0x00000000ff0c7431 */ /* 0x000fe400000001ff */
[----:B------:R-:W-:Y:S01]  /*00f0*/  IMAD R13, R13, UR20, RZ ;  /* 0x000000140d0d7c24 */ /* 0x000fe2000f8e02ff */
[----:B------:R-:W-:Y:S01]  /*0100*/  UMOV UR4, URZ ;  /* 0x000000ff00047c82 */ /* 0x000fe20008000000 */
[----:B------:R-:W0:Y:S04]  /*0110*/  LDCU.64 UR18, c[0x0][0x358] ;  /* 0x00006b00ff1277ac */ /* 0x000e280008000a00 */
[----:B------:R-:W-:Y:S05]  /*0120*/  BRA.U !UP0, `(.L_x_0) ;  /* 0x0000000508047547 */ /* 0x000fea000b800000 */
[----:B------:R-:W1:Y:S01]  /*0130*/  LDCU.128 UR24, c[0x0][0x380] ;  /* 0x00007000ff1877ac */ /* 0x000e620008000c00 */
[----:B------:R-:W-:Y:S02]  /*0140*/  MOV R12, RZ ;  /* 0x000000ff000c7202 */ /* 0x000fe40000000f00 */
[----:B------:R-:W-:Y:S01]  /*0150*/  MOV R14, R0 ;  /* 0x00000000000e7202 */ /* 0x000fe20000000f00 */
[----:B------:R-:W-:-:S04]  /*0160*/  ULOP3.LUT UR4, UR20, 0x7ffffff8, URZ, 0xc0, !UPT ;  /* 0x7ffffff814047892 */ /* 0x000fc8000f8ec0ff */
[----:B------:R-:W-:Y:S01]  /*0170*/  UIADD3 UR5, UPT, UPT, -UR4, URZ, URZ ;  /* 0x000000ff04057290 */ /* 0x000fe2000fffe1ff */
[----:B-1----:R-:W-:Y:S01]  /*0180*/  MOV R2, UR24 ;  /* 0x0000001800027c02 */ /* 0x002fe20008000f00 */
[----:B------:R-:W-:Y:S01]  /*0190*/  UIMAD.WIDE UR6, UR20, 0x8, UR26 ;  /* 0x00000008140678a5 */ /* 0x000fe2000f8e021a */
[----:B------:R-:W-:Y:S01]  /*01a0*/  MOV R3, UR25 ;  /* 0x0000001900037c02 */ /* 0x000fe20008000f00 */
[----:B------:R-:W-:Y:S02]  /*01b0*/  UIMAD.WIDE UR8, UR20, 0xc, UR26 ;  /* 0x0000000c140878a5 */ /* 0x000fe4000f8e021a */
[----:B------:R-:W-:Y:S01]  /*01c0*/  UIMAD.WIDE UR10, UR20, 0x10, UR26 ;  /* 0x00000010140a78a5 */ /* 0x000fe2000f8e021a */
[----:B------:R-:W-:Y:S01]  /*01d0*/  IMAD.WIDE.U32 R2, R13, 0x4, R2 ;  /* 0x000000040d027825 */ /* 0x000fe200078e0002 */
[----:B------:R-:W-:Y:S02]  /*01e0*/  UIMAD.WIDE UR12, UR20, 0x14, UR26 ;  /* 0x00000014140c78a5 */ /* 0x000fe4000f8e021a */
[----:B------:R-:W-:Y:S01]  /*01f0*/  UIMAD.WIDE UR14, UR20, 0x18, UR26 ;  /* 0x00000018140e78a5 */ /* 0x000fe2000f8e021a */
[----:B------:R-:W-:Y:S01]  /*0200*/  IADD3 R2, P0, PT, R2, 0x10, RZ ;  /* 0x0000001002027810 */ /* 0x000fe20007f1e0ff */
[----:B------:R-:W-:-:S03]  /*0210*/  UIMAD.WIDE UR16, UR20, 0x1c, UR26 ;  /* 0x0000001c141078a5 */ /* 0x000fc6000f8e021a */
[----:B------:R-:W-:-:S09]  /*0220*/  IADD3.X R3, PT, PT, RZ, R3, RZ, P0, !PT ;  /* 0x00000003ff037210 */ /* 0x000fd200007fe4ff */
.L_x_1:
[----:B------:R-:W-:Y:S01]  /*0230*/  UIMAD.WIDE UR22, UR20, 0x4, UR26 ;  /* 0x00000004141678a5 */ /* 0x000fe2000f8e021a */
[----:B------:R-:W-:Y:S02]  /*0240*/  IMAD.MOV.U32 R23, RZ, RZ, 0x4 ;  /* 0x00000004ff177424 */ /* 0x000fe400078e00ff */
[----:B------:R-:W-:Y:S01]  /*0250*/  HFMA2 R11, -RZ, RZ, 0, 2.384185791015625e-07 ;  /* 0x00000004ff0b7431 */ /* 0x000fe200000001ff */
[----:B------:R-:W-:Y:S01]  /*0260*/  MOV R25, 0x4 ;  /* 0x0000000400197802 */ /* 0x000fe20000000f00 */
[----:B0-----:R-:W2:Y:S01]  /*0270*/  LDG.E R21, desc[UR18][R2.64+-0x10] ;  /* 0xfffff01202157981 */ /* 0x001ea2000c1e1900 */
[C---:B------:R-:W-:Y:S01]  /*0280*/  IMAD.WIDE R22, R14.reuse, R23, UR26 ;  /* 0x0000001a0e167e25 */ /* 0x040fe2000f8e0217 */
[----:B------:R-:W-:Y:S02]  /*0290*/  MOV R8, UR22 ;  /* 0x0000001600087c02 */ /* 0x000fe40008000f00 */
[----:B------:R-:W-:Y:S01]  /*02a0*/  MOV R9, UR23 ;  /* 0x0000001700097c02 */ /* 0x000fe20008000f00 */
[----:B------:R-:W3:Y:S02]  /*02b0*/  LDG.E R19, desc[UR18][R2.64+-0xc] ;  /* 0xfffff41202137981 */ /* 0x000ee4000c1e1900 */
[----:B------:R-:W-:-:S02]  /*02c0*/  IMAD.WIDE R8, R14, 0x4, R8 ;  /* 0x000000040e087825 */ /* 0x000fc400078e0208 */
[----:B------:R-:W2:Y:S01]  /*02d0*/  LDG.E R22, desc[UR18][R22.64] ;  /* 0x0000001216167981 */ /* 0x000ea2000c1e1900 */
[----:B------:R-:W-:Y:S01]  /*02e0*/  MOV R5, 0x4 ;  /* 0x0000000400057802 */ /* 0x000fe20000000f00 */
[C---:B------:R-:W-:Y:S02]  /*02f0*/  IMAD.WIDE R24, R14.reuse, R25, UR6 ;  /* 0x000000060e187e25 */ /* 0x040fe4000f8e0219 */
[----:B------:R0:W3:Y:S02]  /*0300*/  LDG.E R20, desc[UR18][R8.64] ;  /* 0x0000001208147981 */ /* 0x0000e4000c1e1900 */
[----:B------:R-:W-:Y:S02]  /*0310*/  IMAD.WIDE R10, R14, R11, UR8 ;  /* 0x000000080e0a7e25 */ /* 0x000fe4000f8e020b */
[----:B------:R-:W4:Y:S04]  /*0320*/  LDG.E R18, desc[UR18][R24.64] ;  /* 0x0000001218127981 */ /* 0x000f28000c1e1900 */
[----:B------:R-:W4:Y:S01]  /*0330*/  LDG.E R17, desc[UR18][R2.64+-0x8] ;  /* 0xfffff81202117981 */ /* 0x000f22000c1e1900 */
[----:B0-----:R-:W-:-:S02]  /*0340*/  HFMA2 R9, -RZ, RZ, 0, 2.384185791015625e-07 ;  /* 0x00000004ff097431 */ /* 0x001fc400000001ff */
[----:B------:R-:W-:Y:S01]  /*0350*/  IMAD.MOV.U32 R7, RZ, RZ, 0x4 ;  /* 0x00000004ff077424 */ /* 0x000fe200078e00ff */
[----:B------:R0:W5:Y:S01]  /*0360*/  LDG.E R16, desc[UR18][R10.64] ;  /* 0x000000120a107981 */ /* 0x000162000c1e1900 */
[----:B------:R-:W-:-:S03]  /*0370*/  IMAD.WIDE R4, R14, R5, UR10 ;  /* 0x0000000a0e047e25 */ /* 0x000fc6000f8e0205 */
[----:B------:R-:W5:Y:S01]  /*0380*/  LDG.E R15, desc[UR18][R2.64+-0x4] ;  /* 0xfffffc12020f7981 */ /* 0x000f62000c1e1900 */
[C---:B------:R-:W-:Y:S01]  /*0390*/  IMAD.WIDE R6, R14.reuse, R7, UR12 ;  /* 0x0000000c0e067e25 */ /* 0x040fe2000f8e0207 */
[----:B------:R-:W-:Y:S02]  /*03a0*/  MOV R27, 0x4 ;  /* 0x00000004001b7802 */ /* 0x000fe40000000f00 */
[----:B------:R1:W5:Y:S01]  /*03b0*/  LDG.E R4, desc[UR18][R4.64] ;  /* 0x0000001204047981 */ /* 0x000362000c1e1900 */
[----:B------:R-:W-:-:S03]  /*03c0*/  IMAD.WIDE R8, R14, R9, UR14 ;  /* 0x0000000e0e087e25 */ /* 0x000fc6000f8e0209 */
[----:B------:R-:W5:Y:S01]  /*03d0*/  LDG.E R23, desc[UR18][R2.64] ;  /* 0x0000001202177981 */ /* 0x000f62000c1e1900 */
[----:B0-----:R-:W-:-:S03]  /*03e0*/  IMAD.WIDE R10, R14, R27, UR16 ;  /* 0x000000100e0a7e25 */ /* 0x001fc6000f8e021b */
[----:B------:R-:W5:Y:S04]  /*03f0*/  LDG.E R7, desc[UR18][R6.64] ;  /* 0x0000001206077981 */ /* 0x000f68000c1e1900 */
[----:B------:R-:W5:Y:S04]  /*0400*/  LDG.E R24, desc[UR18][R2.64+0x4] ;  /* 0x0000041202187981 */ /* 0x000f68000c1e1900 */
[----:B------:R-:W5:Y:S04]  /*0410*/  LDG.E R8, desc[UR18][R8.64] ;  /* 0x0000001208087981 */ /* 0x000f68000c1e1900 */
[----:B------:R-:W5:Y:S04]  /*0420*/  LDG.E R25, desc[UR18][R2.64+0x8] ;  /* 0x0000081202197981 */ /* 0x000f68000c1e1900 */
[----:B------:R-:W5:Y:S04]  /*0430*/  LDG.E R10, desc[UR18][R10.64] ;  /* 0x000000120a0a7981 */ /* 0x000f68000c1e1900 */
[----:B------:R0:W5:Y:S01]  /*0440*/  LDG.E R27, desc[UR18][R2.64+0xc] ;  /* 0x00000c12021b7981 */ /* 0x000162000c1e1900 */
[----:B------:R-:W-:-:S04]  /*0450*/  UIADD3 UR5, UPT, UPT, UR5, 0x8, URZ ;  /* 0x0000000805057890 */ /* 0x000fc8000fffe0ff */
[----:B------:R-:W-:Y:S01]  /*0460*/  UISETP.NE.AND UP0, UPT, UR5, URZ, UPT ;  /* 0x000000ff0500728c */ /* 0x000fe2000bf05270 */
[----:B-1----:R-:W-:Y:S02]  /*0470*/  MOV R5, UR20 ;  /* 0x0000001400057c02 */ /* 0x002fe40008000f00 */
[----:B0-----:R-:W-:Y:S02]  /*0480*/  IADD3 R2, P0, PT, R2, 0x20, RZ ;  /* 0x0000002002027810 */ /* 0x001fe40007f1e0ff */
[----:B------:R-:W-:Y:S02]  /*0490*/  LEA R14, R5, R14, 0x3 ;  /* 0x0000000e050e7211 */ /* 0x000fe400078e18ff */
[----:B------:R-:W-:Y:S01]  /*04a0*/  IADD3.X R3, PT, PT, RZ, R3, RZ, P0, !PT ;  /* 0x00000003ff037210 */ /* 0x000fe200007fe4ff */
[----:B--2---:R-:W-:-:S04]  /*04b0*/  FFMA R22, R21, R22, R12 ;  /* 0x0000001615167223 */ /* 0x004fc8000000000c */
[----:B---3--:R-:W-:-:S04]  /*04c0*/  FFMA R20, R19, R20, R22 ;  /* 0x0000001413147223 */ /* 0x008fc80000000016 */
[----:B----4-:R-:W-:-:S04]  /*04d0*/  FFMA R18, R17, R18, R20 ;  /* 0x0000001211127223 */ /* 0x010fc80000000014 */
[----:B-----5:R-:W-:-:S04]  /*04e0*/  FFMA R16, R15, R16, R18 ;  /* 0x000000100f107223 */ /* 0x020fc80000000012 */
[----:B------:R-:W-:-:S04]  /*04f0*/  FFMA R23, R23, R4, R16 ;  /* 0x0000000417177223 */ /* 0x000fc80000000010 */
[----:B------:R-:W-:-:S04]  /*0500*/  FFMA R24, R24, R7, R23 ;  /* 0x0000000718187223 */ /* 0x000fc80000000017 */
[----:B------:R-:W-:-:S04]  /*0510*/  FFMA R8, R25, R8, R24 ;  /* 0x0000000819087223 */ /* 0x000fc80000000018 */
[----:B------:R-:W-:Y:S01]  /*0520*/  FFMA R12, R27, R10, R8 ;  /* 0x0000000a1b0c7223 */ /* 0x000fe20000000008 */
[----:B------:R-:W-:Y:S06]  /*0530*/  BRA.U UP0, `(.L_x_1) ;  /* 0xfffffffd003c7547 */ /* 0x000fec000b83ffff */
.L_x_0:
[----:B------:R-:W-:-:S04]  /*0540*/  ULOP3.LUT UR6, UR20, 0x7, URZ, 0xc0, !UPT ;  /* 0x0000000714067892 */ /* 0x000fc8000f8ec0ff */
[----:B------:R-:W-:-:S09]  /*0550*/  UISETP.NE.AND UP0, UPT, UR6, URZ, UPT ;  /* 0x000000ff0600728c */ /* 0x000fd2000bf05270 */
[----:B------:R-:W-:Y:S05]  /*0560*/  BRA.U !UP0, `(.L_x_2) ;  /* 0x0000000508387547 */ /* 0x000fea000b800000 */
[----:B------:R-:W-:Y:S02]  /*0570*/  UISETP.GE.U32.AND UP0, UPT, UR6, 0x4, UPT ;  /* 0x000000040600788c */ /* 0x000fe4000bf06070 */
[----:B------:R-:W-:-:S04]  /*0580*/  ULOP3.LUT UR5, UR20, 0x3, URZ, 0xc0, !UPT ;  /* 0x0000000314057892 */ /* 0x000fc8000f8ec0ff */
[----:B------:R-:W-:-:S03]  /*0590*/  UISETP.NE.AND UP1, UPT, UR5, URZ, UPT ;  /* 0x000000ff0500728c */ /* 0x000fc6000bf25270 */
[----:B------:R-:W-:Y:S08]  /*05a0*/  BRA.U !UP0, `(.L_x_3) ;  /* 0x00000001087c7547 */ /* 0x000ff0000b800000 */
[----:B------:R-:W1:Y:S01]  /*05b0*/  LDC.64 R6, c[0x0][0x388] ;  /* 0x0000e200ff067b82 */ /* 0x000e620000000a00 */
[----:B------:R-:W2:Y:S01]  /*05c0*/  LDCU.64 UR6, c[0x0][0x380] ;  /* 0x00007000ff0677ac */ /* 0x000ea20008000a00 */
[----:B------:R-:W-:Y:S01]  /*05d0*/  IMAD.U32 R9, RZ, RZ, UR4 ;  /* 0x00000004ff097e24 */ /* 0x000fe2000f8e00ff */
[C---:B------:R-:W-:Y:S02]  /*05e0*/  IADD3 R3, PT, PT, R13.reuse, UR4, RZ ;  /* 0x000000040d037c10 */ /* 0x040fe4000fffe0ff */
[----:B------:R-:W-:Y:S01]  /*05f0*/  IADD3 R10, P0, PT, R13, UR4, RZ ;  /* 0x000000040d0a7c10 */ /* 0x000fe2000ff1e0ff */
[----:B------:R-:W-:Y:S01]  /*0600*/  IMAD R9, R9, UR20, R0 ;  /* 0x0000001409097c24 */ /* 0x000fe2000f8e0200 */
[----:B------:R-:W-:Y:S01]  /*0610*/  MOV R11, UR20 ;  /* 0x00000014000b7c02 */ /* 0x000fe20008000f00 */
[----:B------:R-:W3:Y:S01]  /*0620*/  LDC.64 R4, c[0x0][0x380] ;  /* 0x0000e000ff047b82 */ /* 0x000ee20000000a00 */
[----:B------:R-:W-:Y:S01]  /*0630*/  MOV R15, UR20 ;  /* 0x00000014000f7c02 */ /* 0x000fe20008000f00 */
[----:B-1----:R-:W-:Y:S01]  /*0640*/  IMAD.WIDE R6, R9, 0x4, R6 ;  /* 0x0000000409067825 */ /* 0x002fe200078e0206 */
[----:B------:R-:W-:-:S05]  /*0650*/  MOV R9, UR20 ;  /* 0x0000001400097c02 */ /* 0x000fca0008000f00 */
[----:B------:R-:W-:Y:S02]  /*0660*/  IMAD.WIDE R8, R9, 0x4, R6 ;  /* 0x0000000409087825 */ /* 0x000fe400078e0206 */
[----:B0-----:R-:W4:Y:S02]  /*0670*/  LDG.E R6, desc[UR18][R6.64] ;  /* 0x0000001206067981 */ /* 0x001f24000c1e1900 */
[----:B---3--:R-:W-:Y:S01]  /*0680*/  IMAD.WIDE.U32 R4, R3, 0x4, R4 ;  /* 0x0000000403047825 */ /* 0x008fe200078e0004 */
[----:B------:R-:W-:Y:S01]  /*0690*/  IADD3.X R3, PT, PT, RZ, RZ, RZ, P0, !PT ;  /* 0x000000ffff037210 */ /* 0x000fe200007fe4ff */
[----:B------:R-:W3:Y:S01]  /*06a0*/  LDG.E R17, desc[UR18][R8.64] ;  /* 0x0000001208117981 */ /* 0x000ee2000c1e1900 */
[----:B--2---:R-:W-:-:S03]  /*06b0*/  LEA R2, P0, R10, UR6, 0x2 ;  /* 0x000000060a027c11 */ /* 0x004fc6000f8010ff */
[----:B------:R-:W4:Y:S01]  /*06c0*/  LDG.E R5, desc[UR18][R4.64] ;  /* 0x0000001204057981 */ /* 0x000f22000c1e1900 */
[----:B------:R-:W-:Y:S01]  /*06d0*/  LEA.HI.X R3, R10, UR7, R3, 0x2, P0 ;  /* 0x000000070a037c11 */ /* 0x000fe200080f1403 */
[----:B------:R-:W-:-:S04]  /*06e0*/  IMAD.WIDE R10, R11, 0x4, R8 ;  /* 0x000000040b0a7825 */ /* 0x000fc800078e0208 */
[----:B------:R-:W3:Y:S01]  /*06f0*/  LDG.E R16, desc[UR18][R2.64+0x4] ;  /* 0x0000041202107981 */ /* 0x000ee2000c1e1900 */
[----:B------:R-:W-:-:S03]  /*0700*/  IMAD.WIDE R14, R15, 0x4, R10 ;  /* 0x000000040f0e7825 */ /* 0x000fc600078e020a */
[----:B------:R-:W2:Y:S04]  /*0710*/  LDG.E R19, desc[UR18][R10.64] ;  /* 0x000000120a137981 */ /* 0x000ea8000c1e1900 */
[----:B------:R-:W2:Y:S04]  /*0720*/  LDG.E R18, desc[UR18][R2.64+0x8] ;  /* 0x0000081202127981 */ /* 0x000ea8000c1e1900 */
[----:B------:R-:W5:Y:S04]  /*0730*/  LDG.E R20, desc[UR18][R2.64+0xc] ;  /* 0x00000c1202147981 */ /* 0x000f68000c1e1900 */
[----:B------:R-:W5:Y:S01]  /*0740*/  LDG.E R14, desc[UR18][R14.64] ;  /* 0x000000120e0e7981 */ /* 0x000f62000c1e1900 */
[----:B------:R-:W-:Y:S01]  /*0750*/  UIADD3 UR4, UPT, UPT, UR4, 0x4, URZ ;  /* 0x0000000404047890 */ /* 0x000fe2000fffe0ff */
[----:B----4-:R-:W-:-:S04]  /*0760*/  FFMA R5, R5, R6, R12 ;  /* 0x0000000605057223 */ /* 0x010fc8000000000c */
[----:B---3--:R-:W-:-:S04]  /*0770*/  FFMA R5, R16, R17, R5 ;  /* 0x0000001110057223 */ /* 0x008fc80000000005 */
[----:B--2---:R-:W-:-:S04]  /*0780*/  FFMA R5, R18, R19, R5 ;  /* 0x0000001312057223 */ /* 0x004fc80000000005 */
[----:B-----5:R-:W-:-:S07]  /*0790*/  FFMA R12, R20, R14, R5 ;  /* 0x0000000e140c7223 */ /* 0x020fce0000000005 */
.L_x_3:
[----:B------:R-:W-:Y:S05]  /*07a0*/  BRA.U !UP1, `(.L_x_2) ;  /* 0x0000000109a87547 */ /* 0x000fea000b800000 */
[----:B------:R-:W-:Y:S01]  /*07b0*/  UISETP.NE.AND UP0, UPT, UR5, 0x1, UPT ;  /* 0x000000010500788c */ /* 0x000fe2000bf05270 */
[----:B------:R-:W-:Y:S01]  /*07c0*/  MOV R7, UR4 ;  /* 0x0000000400077c02 */ /* 0x000fe20008000f00 */
[----:B------:R-:W-:Y:S02]  /*07d0*/  ULOP3.LUT UR5, UR20, 0x1, URZ, 0xc0, !UPT ;  /* 0x0000000114057892 */ /* 0x000fe4000f8ec0ff */
[----:B------:R-:W-:Y:S02]  /*07e0*/  MOV R15, UR20 ;  /* 0x00000014000f7c02 */ /* 0x000fe40008000f00 */
[----:B------:R-:W-:Y:S01]  /*07f0*/  UISETP.NE.U32.AND UP1, UPT, UR5, 0x1, UPT ;  /* 0x000000010500788c */ /* 0x000fe2000bf25070 */
[----:B------:R-:W-:-:S04]  /*0800*/  PLOP3.LUT P1, PT, PT, PT, UP0, 0x80, 0x8 ;  /* 0x000000000008781c */ /* 0x000fc80003f2f008 */
[----:B------:R-:W1:Y:S01]  /*0810*/  @UP0 LDCU.128 UR8, c[0x0][0x380] ;  /* 0x00007000ff0807ac */ /* 0x000e620008000c00 */
[----:B------:R-:W-:Y:S01]  /*0820*/  PLOP3.LUT P0, PT, PT, PT, UP1, 0x80, 0x8 ;  /* 0x000000000008781c */ /* 0x000fe20003f0f018 */
[----:B------:R-:W2:Y:S04]  /*0830*/  @UP0 LDCU.64 UR6, c[0x0][0x380] ;  /* 0x00007000ff0607ac */ /* 0x000ea80008000a00 */
[----:B------:R-:W3:Y:S03]  /*0840*/  @!UP1 LDCU.128 UR12, c[0x0][0x380] ;  /* 0x00007000ff0c97ac */ /* 0x000ee60008000c00 */
[C---:B------:R-:W-:Y:S02]  /*0850*/  @P1 IADD3 R3, PT, PT, R13.reuse, UR4, RZ ;  /* 0x000000040d031c10 */ /* 0x040fe4000fffe0ff */
[----:B------:R-:W-:Y:S01]  /*0860*/  @P1 IADD3 R6, P2, PT, R13, UR4, RZ ;  /* 0x000000040d061c10 */ /* 0x000fe2000ff5e0ff */
[----:B------:R-:W-:Y:S01]  /*0870*/  @UP0 UIADD3 UR4, UPT, UPT, UR4, 0x2, URZ ;  /* 0x0000000204040890 */ /* 0x000fe2000fffe0ff */
[----:B-1----:R-:W-:Y:S01]  /*0880*/  MOV R11, UR9 ;  /* 0x00000009000b7c02 */ /* 0x002fe20008000f00 */
[----:B------:R-:W-:Y:S01]  /*0890*/  IMAD.U32 R10, RZ, RZ, UR8 ;  /* 0x00000008ff0a7e24 */ /* 0x000fe2000f8e00ff */
[----:B------:R-:W-:-:S02]  /*08a0*/  MOV R4, UR10 ;  /* 0x0000000a00047c02 */ /* 0x000fc40008000f00 */
[----:B------:R-:W-:Y:S01]  /*08b0*/  MOV R5, UR11 ;  /* 0x0000000b00057c02 */ /* 0x000fe20008000f00 */
[----:B------:R-:W-:-:S04]  /*08c0*/  @P1 IMAD.WIDE.U32 R10, R3, 0x4, R10 ;  /* 0x00000004030a1825 */ /* 0x000fc800078e000a */
[----:B------:R-:W-:Y:S01]  /*08d0*/  @P1 IMAD R3, R7, UR20, R0 ;  /* 0x0000001407031c24 */ /* 0x000fe2000f8e0200 */
[----:B------:R-:W-:Y:S01]  /*08e0*/  @P1 IADD3.X R7, PT, PT, RZ, RZ, RZ, P2, !PT ;  /* 0x000000ffff071210 */ /* 0x000fe200017fe4ff */
[----:B------:R-:W-:Y:S01]  /*08f0*/  IMAD.U32 R19, RZ, RZ, UR4 ;  /* 0x00000004ff137e24 */ /* 0x000fe2000f8e00ff */
[C---:B--2---:R-:W-:Y:S01]  /*0900*/  @P1 LEA R2, P2, R6.reuse, UR6, 0x2 ;  /* 0x0000000606021c11 */ /* 0x044fe2000f8410ff */
[----:B------:R-:W-:Y:S01]  /*0910*/  @P1 IMAD.WIDE R4, R3, 0x4, R4 ;  /* 0x0000000403041825 */ /* 0x000fe200078e0204 */
[----:B------:R-:W-:Y:S01]  /*0920*/  @!P0 IADD3 R17, PT, PT, R13, UR4, RZ ;  /* 0x000000040d118c10 */ /* 0x000fe2000fffe0ff */
[----:B0-----:R-:W2:Y:S01]  /*0930*/  @P1 LDG.E R11, desc[UR18][R10.64] ;  /* 0x000000120a0b1981 */ /* 0x001ea2000c1e1900 */
[----:B------:R-:W-:Y:S01]  /*0940*/  @P1 LEA.HI.X R3, R6, UR7, R7, 0x2, P2 ;  /* 0x0000000706031c11 */ /* 0x000fe200090f1407 */
[----:B------:R-:W-:Y:S01]  /*0950*/  @!P0 IMAD R19, R19, UR20, R0 ;  /* 0x0000001413138c24 */ /* 0x000fe2000f8e0200 */
[----:B---3--:R-:W-:Y:S01]  /*0960*/  MOV R6, UR12 ;  /* 0x0000000c00067c02 */ /* 0x008fe20008000f00 */
[----:B------:R-:W-:Y:S01]  /*0970*/  @P1 IMAD.WIDE R14, R15, 0x4, R4 ;  /* 0x000000040f0e1825 */ /* 0x000fe200078e0204 */
[----:B------:R-:W-:Y:S01]  /*0980*/  MOV R7, UR13 ;  /* 0x0000000d00077c02 */ /* 0x000fe20008000f00 */
[----:B------:R-:W2:Y:S01]  /*0990*/  @P1 LDG.E R4, desc[UR18][R4.64] ;  /* 0x0000001204041981 */ /* 0x000ea2000c1e1900 */
[----:B------:R-:W-:-:S02]  /*09a0*/  MOV R8, UR14 ;  /* 0x0000000e00087c02 */ /* 0x000fc40008000f00 */
[----:B------:R-:W-:Y:S01]  /*09b0*/  MOV R9, UR15 ;  /* 0x0000000f00097c02 */ /* 0x000fe20008000f00 */
[----:B------:R-:W-:Y:S01]  /*09c0*/  @!P0 IMAD.WIDE.U32 R6, R17, 0x4, R6 ;  /* 0x0000000411068825 */ /* 0x000fe200078e0006 */
[----:B------:R-:W3:Y:S03]  /*09d0*/  @P1 LDG.E R14, desc[UR18][R14.64] ;  /* 0x000000120e0e1981 */ /* 0x000ee6000c1e1900 */
[----:B------:R-:W-:Y:S01]  /*09e0*/  @!P0 IMAD.WIDE R8, R19, 0x4, R8 ;  /* 0x0000000413088825 */ /* 0x000fe200078e0208 */
[----:B------:R-:W3:Y:S04]  /*09f0*/  @P1 LDG.E R2, desc[UR18][R2.64+0x4] ;  /* 0x0000041202021981 */ /* 0x000ee8000c1e1900 */
[----:B------:R-:W4:Y:S04]  /*0a00*/  @!P0 LDG.E R7, desc[UR18][R6.64] ;  /* 0x0000001206078981 */ /* 0x000f28000c1e1900 */
[----:B------:R-:W4:Y:S01]  /*0a10*/  @!P0 LDG.E R8, desc[UR18][R8.64] ;  /* 0x0000001208088981 */ /* 0x000f22000c1e1900 */
[----:B--2---:R-:W-:-:S04]  /*0a20*/  @P1 FFMA R11, R11, R4, R12 ;  /* 0x000000040b0b1223 */ /* 0x004fc8000000000c */
[----:B---3--:R-:W-:-:S04]  /*0a30*/  @P1 FFMA R12, R2, R14, R11 ;  /* 0x0000000e020c1223 */ /* 0x008fc8000000000b */
[----:B----4-:R-:W-:-:S07]  /*0a40*/  @!P0 FFMA R12, R7, R8, R12 ;  /* 0x00000008070c8223 */ /* 0x010fce000000000c */
.L_x_2:
[----:B------:R-:W1:Y:S01]  /*0a50*/  LDC.64 R2, c[0x0][0x390] ;  /* 0x0000e400ff027b82 */ /* 0x000e620000000a00 */
[----:B------:R-:W-:-:S05]  /*0a60*/  IADD3 R13, PT, PT, R0, R13, RZ ;  /* 0x0000000d000d7210 */ /* 0x000fca0007ffe0ff */
[----:B-1----:R-:W-:-:S05]  /*0a70*/  IMAD.WIDE R2, R13, 0x4, R2 ;  /* 0x000000040d027825 */ /* 0x002fca00078e0202 */
[----:B0-----:R-:W-:Y:S01]  /*0a80*/  STG.E desc[UR18][R2.64], R12 ;  /* 0x0000000c02007986 */ /* 0x001fe2000c101912 */
[----:B------:R-:W-:Y:S05]  /*0a90*/  EXIT ;  /* 0x000000000000794d */ /* 0x000fea0003800000 */
.L_x_4:
[----:B------:R-:W-:-:S00]  /*0aa0*/  BRA `(.L_x_4) ;  /* 0xfffffffc00fc7947 */ /* 0x000fc0000383ffff */
[----:B------:R-:W-:-:S00]  /*0ab0*/  NOP ;  /* 0x0000000000007918 */ /* 0x000fc00000000000 */
        /* <DEDUP_REMOVED lines=12> */
.L_x_5:


//--------------------- .nv.shared.reserved.0     --------------------------
	.section	.nv.shared.reserved.0,"aw",@nobits
	.weak		__nv_reservedSMEM_offset_0_alias
	.size		__nv_reservedSMEM_offset_0_alias, 0, 64
	.other		__nv_reservedSMEM_offset_0_alias,@"STO_CUDA_RESERVED_SHARED STV_DEFAULT"
__nv_reservedSMEM_offset_0_alias:
	.zero		0
	.zero		64


//--------------------- .nv.constant0._Z20matmul_square_kernelPfS_S_i --------------------------
	.section	.nv.constant0._Z20matmul_square_kernelPfS_S_i,"a",@progbits
	.sectionflags	@""
	.align	4
.nv.constant0._Z20matmul_square_kernelPfS_S_i:
	.zero		924


//--------------------- SYMBOLS --------------------------

	.type		.nv.reservedSmem.offset0,@object
	.size		.nv.reservedSmem.offset0,0x4
